	.headerflags	@"EF_CUDA_TEXMODE_UNIFIED EF_CUDA_64BIT_ADDRESS EF_CUDA_ACCELERATORS EF_CUDA_SM90 EF_CUDA_VIRTUAL_SM(EF_CUDA_SM90)"
	.elftype	@"ET_EXEC"


//--------------------- .nv.info                  --------------------------
	.section	.nv.info,"",@"SHT_CUDA_INFO"
	.align	4


	//----- nvinfo : EIATTR_REGCOUNT
	.align		4
        /*0000*/ 	.byte	0x04, 0x2f
        /*0002*/ 	.short	(.L_1 - .L_0)
	.align		4
.L_0:
        /*0004*/ 	.word	index@(triton_poi_fused__unsafe_index_add_convolution_mul_sigmoid_sub_67)
        /*0008*/ 	.word	0x00000018


	//----- nvinfo : EIATTR_MIN_STACK_SIZE
	.align		4
.L_1:
        /*000c*/ 	.byte	0x04, 0x12
        /*000e*/ 	.short	(.L_3 - .L_2)
	.align		4
.L_2:
        /*0010*/ 	.word	index@(triton_poi_fused__unsafe_index_add_convolution_mul_sigmoid_sub_67)
        /*0014*/ 	.word	0x00000000


	//----- nvinfo : EIATTR_FRAME_SIZE
	.align		4
.L_3:
        /*0018*/ 	.byte	0x04, 0x11
        /*001a*/ 	.short	(.L_5 - .L_4)
	.align		4
.L_4:
        /*001c*/ 	.word	index@(triton_poi_fused__unsafe_index_add_convolution_mul_sigmoid_sub_67)
        /*0020*/ 	.word	0x00000000


	//----- nvinfo : EIATTR_MIN_STACK_SIZE
	.align		4
.L_5:
        /*0024*/ 	.byte	0x04, 0x12
        /*0026*/ 	.short	(.L_7 - .L_6)
	.align		4
.L_6:
        /*0028*/ 	.word	index@(triton_poi_fused__unsafe_index_add_convolution_mul_sigmoid_sub_67)
        /*002c*/ 	.word	0x00000000
.L_7:


//--------------------- .nv.info.triton_poi_fused__unsafe_index_add_convolution_mul_sigmoid_sub_67 --------------------------
	.section	.nv.info.triton_poi_fused__unsafe_index_add_convolution_mul_sigmoid_sub_67,"",@"SHT_CUDA_INFO"
	.sectionflags	@""
	.align	4


	//----- nvinfo : EIATTR_CUDA_API_VERSION
	.align		4
        /*0000*/ 	.byte	0x04, 0x37
        /*0002*/ 	.short	(.L_9 - .L_8)
.L_8:
        /*0004*/ 	.word	0x0000007c


	//----- nvinfo : EIATTR_KPARAM_INFO
	.align		4
.L_9:
        /*0008*/ 	.byte	0x04, 0x17
        /*000a*/ 	.short	(.L_11 - .L_10)
.L_10:
        /*000c*/ 	.word	0x00000000
        /*0010*/ 	.short	0x000b
        /*0012*/ 	.short	0x0058
        /*0014*/ 	.byte	0x00, 0xf0, 0x11, 0x00


	//----- nvinfo : EIATTR_KPARAM_INFO
	.align		4
.L_11:
        /*0018*/ 	.byte	0x04, 0x17
        /*001a*/ 	.short	(.L_13 - .L_12)
.L_12:
        /*001c*/ 	.word	0x00000000
        /*0020*/ 	.short	0x000a
        /*0022*/ 	.short	0x0050
        /*0024*/ 	.byte	0x00, 0xf4, 0x21, 0x00


	//----- nvinfo : EIATTR_KPARAM_INFO
	.align		4
.L_13:
        /*0028*/ 	.byte	0x04, 0x17
        /*002a*/ 	.short	(.L_15 - .L_14)
.L_14:
        /*002c*/ 	.word	0x00000000
        /*0030*/ 	.short	0x0009
        /*0032*/ 	.short	0x0048
        /*0034*/ 	.byte	0x00, 0xf4, 0x21, 0x00


	//----- nvinfo : EIATTR_KPARAM_INFO
	.align		4
.L_15:
        /*0038*/ 	.byte	0x04, 0x17
        /*003a*/ 	.short	(.L_17 - .L_16)
.L_16:
        /*003c*/ 	.word	0x00000000
        /*0040*/ 	.short	0x0008
        /*0042*/ 	.short	0x0040
        /*0044*/ 	.byte	0x00, 0xf4, 0x21, 0x00


	//----- nvinfo : EIATTR_KPARAM_INFO
	.align		4
.L_17:
        /*0048*/ 	.byte	0x04, 0x17
        /*004a*/ 	.short	(.L_19 - .L_18)
.L_18:
        /*004c*/ 	.word	0x00000000
        /*0050*/ 	.short	0x0007
        /*0052*/ 	.short	0x0038
        /*0054*/ 	.byte	0x00, 0xf4, 0x21, 0x00


	//----- nvinfo : EIATTR_KPARAM_INFO
	.align		4
.L_19:
        /*0058*/ 	.byte	0x04, 0x17
        /*005a*/ 	.short	(.L_21 - .L_20)
.L_20:
        /*005c*/ 	.word	0x00000000
        /*0060*/ 	.short	0x0006
        /*0062*/ 	.short	0x0030
        /*0064*/ 	.byte	0x00, 0xf4, 0x21, 0x00


	//----- nvinfo : EIATTR_KPARAM_INFO
	.align		4
.L_21:
        /*0068*/ 	.byte	0x04, 0x17
        /*006a*/ 	.short	(.L_23 - .L_22)
.L_22:
        /*006c*/ 	.word	0x00000000
        /*0070*/ 	.short	0x0005
        /*0072*/ 	.short	0x0028
        /*0074*/ 	.byte	0x00, 0xf4, 0x21, 0x00


	//----- nvinfo : EIATTR_KPARAM_INFO
	.align		4
.L_23:
        /*0078*/ 	.byte	0x04, 0x17
        /*007a*/ 	.short	(.L_25 - .L_24)
.L_24:
        /*007c*/ 	.word	0x00000000
        /*0080*/ 	.short	0x0004
        /*0082*/ 	.short	0x0020
        /*0084*/ 	.byte	0x00, 0xf4, 0x21, 0x00


	//----- nvinfo : EIATTR_KPARAM_INFO
	.align		4
.L_25:
        /*0088*/ 	.byte	0x04, 0x17
        /*008a*/ 	.short	(.L_27 - .L_26)
.L_26:
        /*008c*/ 	.word	0x00000000
        /*0090*/ 	.short	0x0003
        /*0092*/ 	.short	0x0018
        /*0094*/ 	.byte	0x00, 0xf4, 0x21, 0x00


	//----- nvinfo : EIATTR_KPARAM_INFO
	.align		4
.L_27:
        /*0098*/ 	.byte	0x04, 0x17
        /*009a*/ 	.short	(.L_29 - .L_28)
.L_28:
        /*009c*/ 	.word	0x00000000
        /*00a0*/ 	.short	0x0002
        /*00a2*/ 	.short	0x0010
        /*00a4*/ 	.byte	0x00, 0xf4, 0x21, 0x00


	//----- nvinfo : EIATTR_KPARAM_INFO
	.align		4
.L_29:
        /*00a8*/ 	.byte	0x04, 0x17
        /*00aa*/ 	.short	(.L_31 - .L_30)
.L_30:
        /*00ac*/ 	.word	0x00000000
        /*00b0*/ 	.short	0x0001
        /*00b2*/ 	.short	0x0008
        /*00b4*/ 	.byte	0x00, 0xf4, 0x21, 0x00


	//----- nvinfo : EIATTR_KPARAM_INFO
	.align		4
.L_31:
        /*00b8*/ 	.byte	0x04, 0x17
        /*00ba*/ 	.short	(.L_33 - .L_32)
.L_32:
        /*00bc*/ 	.word	0x00000000
        /*00c0*/ 	.short	0x0000
        /*00c2*/ 	.short	0x0000
        /*00c4*/ 	.byte	0x00, 0xf4, 0x21, 0x00


	//----- nvinfo : EIATTR_SPARSE_MMA_MASK
	.align		4
.L_33:
        /*00c8*/ 	.byte	0x03, 0x50
        /*00ca*/ 	.short	0x0000


	//----- nvinfo : EIATTR_MAXREG_COUNT
	.align		4
        /*00cc*/ 	.byte	0x03, 0x1b
        /*00ce*/ 	.short	0x00ff


	//----- nvinfo : EIATTR_EXIT_INSTR_OFFSETS
	.align		4
        /*00d0*/ 	.byte	0x04, 0x1c
        /*00d2*/ 	.short	(.L_35 - .L_34)


	//   ....[0]....
.L_34:
        /*00d4*/ 	.word	0x00000710


	//----- nvinfo : EIATTR_REQNTID
	.align		4
.L_35:
        /*00d8*/ 	.byte	0x04, 0x10
        /*00da*/ 	.short	(.L_37 - .L_36)
.L_36:
        /*00dc*/ 	.word	0x00000080
        /*00e0*/ 	.word	0x00000001
        /*00e4*/ 	.word	0x00000001


	//----- nvinfo : EIATTR_CBANK_PARAM_SIZE
	.align		4
.L_37:
        /*00e8*/ 	.byte	0x03, 0x19
        /*00ea*/ 	.short	0x005c


	//----- nvinfo : EIATTR_PARAM_CBANK
	.align		4
        /*00ec*/ 	.byte	0x04, 0x0a
        /*00ee*/ 	.short	(.L_39 - .L_38)
	.align		4
.L_38:
        /*00f0*/ 	.word	index@(.nv.constant0.triton_poi_fused__unsafe_index_add_convolution_mul_sigmoid_sub_67)
        /*00f4*/ 	.short	0x0210
        /*00f6*/ 	.short	0x005c


	//----- nvinfo : EIATTR_SW_WAR
	.align		4
.L_39:
        /*00f8*/ 	.byte	0x04, 0x36
        /*00fa*/ 	.short	(.L_41 - .L_40)
.L_40:
        /*00fc*/ 	.word	0x00000008
.L_41:


//--------------------- .nv.callgraph             --------------------------
	.section	.nv.callgraph,"",@"SHT_CUDA_CALLGRAPH"
	.align	4
	.sectionentsize	8
	.align		4
        /*0000*/ 	.word	0x00000000
	.align		4
        /*0004*/ 	.word	0xffffffff
	.align		4
        /*0008*/ 	.word	0x00000000
	.align		4
        /*000c*/ 	.word	0xfffffffe
	.align		4
        /*0010*/ 	.word	0x00000000
	.align		4
        /*0014*/ 	.word	0xfffffffd
	.align		4
        /*0018*/ 	.word	0x00000000
	.align		4
        /*001c*/ 	.word	0xfffffffc


//--------------------- .text.triton_poi_fused__unsafe_index_add_convolution_mul_sigmoid_sub_67 --------------------------
	.section	.text.triton_poi_fused__unsafe_index_add_convolution_mul_sigmoid_sub_67,"ax",@progbits
	.align	128
        .global         triton_poi_fused__unsafe_index_add_convolution_mul_sigmoid_sub_67
        .type           triton_poi_fused__unsafe_index_add_convolution_mul_sigmoid_sub_67,@function
        .size           triton_poi_fused__unsafe_index_add_convolution_mul_sigmoid_sub_67,(.L_x_1 - triton_poi_fused__unsafe_index_add_convolution_mul_sigmoid_sub_67)
        .other          triton_poi_fused__unsafe_index_add_convolution_mul_sigmoid_sub_67,@"STO_CUDA_ENTRY STV_DEFAULT"
triton_poi_fused__unsafe_index_add_convolution_mul_sigmoid_sub_67:
.text.triton_poi_fused__unsafe_index_add_convolution_mul_sigmoid_sub_67:
[----:B------:R-:W-:Y:S01]  /*0000*/  LDC R1, c[0x0][0x28] ;  /* 0x00000a00ff017b82 */ /* 0x000fe20000000800 */
[----:B------:R-:W1:Y:S07]  /*0010*/  S2R R3, SR_TID.X ;  /* 0x0000000000037919 */ /* 0x000e6e0000002100 */
[----:B------:R-:W2:Y:S01]  /*0020*/  LDC.64 R14, c[0x0][0x210] ;  /* 0x00008400ff0e7b82 */ /* 0x000ea20000000a00 */
[----:B------:R-:W-:Y:S01]  /*0030*/  ULDC.64 UR4, c[0x0][0x208] ;  /* 0x0000820000047ab9 */ /* 0x000fe20000000a00 */
[----:B------:R-:W-:Y:S01]  /*0040*/  ULDC.64 UR6, c[0x0][0x220] ;  /* 0x0000880000067ab9 */ /* 0x000fe20000000a00 */
[----:B------:R-:W3:Y:S05]  /*0050*/  S2R R6, SR_CTAID.X ;  /* 0x0000000000067919 */ /* 0x000eea0000002500 */
[----:B------:R-:W4:Y:S08]  /*0060*/  LDC.64 R12, c[0x0][0x240] ;  /* 0x00009000ff0c7b82 */ /* 0x000f300000000a00 */
[----:B------:R-:W5:Y:S08]  /*0070*/  LDC.64 R4, c[0x0][0x218] ;  /* 0x00008600ff047b82 */ /* 0x000f700000000a00 */
[----:B------:R-:W5:Y:S01]  /*0080*/  LDC.64 R10, c[0x0][0x230] ;  /* 0x00008c00ff0a7b82 */ /* 0x000f620000000a00 */
[----:B-1----:R-:W-:-:S05]  /*0090*/  LOP3.LUT R3, R3, 0x7f, RZ, 0xc0, !PT ;  /* 0x0000007f03037812 */ /* 0x002fca00078ec0ff */
[----:B---3--:R-:W-:-:S05]  /*00a0*/  IMAD R0, R6, 0x80, R3 ;  /* 0x0000008006007824 */ /* 0x008fca00078e0203 */
[----:B------:R-:W-:-:S04]  /*00b0*/  SHF.R.S32.HI R3, RZ, 0x1f, R0 ;  /* 0x0000001fff037819 */ /* 0x000fc80000011400 */
[----:B------:R-:W-:-:S04]  /*00c0*/  LEA.HI R3, R3, R0, RZ, 0x6 ;  /* 0x0000000003037211 */ /* 0x000fc800078f30ff */
[----:B------:R-:W-:Y:S02]  /*00d0*/  SHF.R.S32.HI R2, RZ, 0x6, R3 ;  /* 0x00000006ff027819 */ /* 0x000fe40000011403 */
[----:B------:R-:W-:Y:S02]  /*00e0*/  LOP3.LUT R3, R3, 0xffffffc0, RZ, 0xc0, !PT ;  /* 0xffffffc003037812 */ /* 0x000fe400078ec0ff */
[----:B------:R-:W-:Y:S02]  /*00f0*/  LEA.HI R7, R2, R2, RZ, 0x6 ;  /* 0x0000000202077211 */ /* 0x000fe400078f30ff */
[----:B------:R-:W-:Y:S02]  /*0100*/  IADD3 R3, R0, -R3, RZ ;  /* 0x8000000300037210 */ /* 0x000fe40007ffe0ff */
[----:B------:R-:W-:-:S05]  /*0110*/  LOP3.LUT R7, R7, 0xffffffc0, RZ, 0xc0, !PT ;  /* 0xffffffc007077812 */ /* 0x000fca00078ec0ff */
[----:B------:R-:W-:-:S04]  /*0120*/  IMAD.IADD R2, R2, 0x1, -R7 ;  /* 0x0000000102027824 */ /* 0x000fc800078e0a07 */
[----:B--2---:R-:W-:-:S05]  /*0130*/  IMAD.WIDE R14, R2, 0x8, R14 ;  /* 0x00000008020e7825 */ /* 0x004fca00078e020e */
[----:B------:R-:W2:Y:S01]  /*0140*/  LDG.E.EL.64 R8, desc[UR4][R14.64] ;  /* 0x000000040e087981 */ /* 0x000ea2000c2e1b00 */
[----:B----4-:R-:W-:-:S04]  /*0150*/  IMAD.WIDE R16, R2, 0x8, R12 ;  /* 0x0000000802107825 */ /* 0x010fc800078e020c */
[C---:B-----5:R-:W-:Y:S02]  /*0160*/  IMAD.WIDE R12, R3.reuse, 0x8, R4 ;  /* 0x00000008030c7825 */ /* 0x060fe400078e0204 */
[----:B------:R-:W3:Y:S02]  /*0170*/  LDG.E.EL.64 R4, desc[UR4][R16.64] ;  /* 0x0000000410047981 */ /* 0x000ee4000c2e1b00 */
[----:B0-----:R-:W-:Y:S02]  /*0180*/  IMAD.WIDE R10, R3, 0x8, R10 ;  /* 0x00000008030a7825 */ /* 0x001fe400078e020a */
[----:B------:R-:W4:Y:S04]  /*0190*/  LDG.E.EL.64 R12, desc[UR4][R12.64] ;  /* 0x000000040c0c7981 */ /* 0x000f28000c2e1b00 */
[----:B------:R-:W5:Y:S01]  /*01a0*/  LDG.E.EL.64 R10, desc[UR4][R10.64] ;  /* 0x000000040a0a7981 */ /* 0x000f62000c2e1b00 */
[----:B--2---:R-:W-:-:S04]  /*01b0*/  SHF.R.U32.HI R7, RZ, 0x1a, R9 ;  /* 0x0000001aff077819 */ /* 0x004fc80000011609 */
[----:B------:R-:W-:-:S04]  /*01c0*/  LOP3.LUT R7, R7, 0x20, RZ, 0xc0, !PT ;  /* 0x0000002007077812 */ /* 0x000fc800078ec0ff */
[----:B------:R-:W-:Y:S02]  /*01d0*/  IADD3 R8, P0, R8, R7, RZ ;  /* 0x0000000708087210 */ /* 0x000fe40007f1e0ff */
[----:B---3--:R-:W-:Y:S02]  /*01e0*/  SHF.R.U32.HI R7, RZ, 0x1a, R5 ;  /* 0x0000001aff077819 */ /* 0x008fe40000011605 */
[C---:B----4-:R-:W-:Y:S01]  /*01f0*/  LEA R19, P1, R12.reuse, UR6, 0x2 ;  /* 0x000000060c137c11 */ /* 0x050fe2000f8210ff */
[----:B------:R-:W-:Y:S01]  /*0200*/  IMAD.X R15, RZ, RZ, R9, P0 ;  /* 0x000000ffff0f7224 */ /* 0x000fe200000e0609 */
[----:B------:R-:W-:Y:S02]  /*0210*/  LOP3.LUT R7, R7, 0x20, RZ, 0xc0, !PT ;  /* 0x0000002007077812 */ /* 0x000fe400078ec0ff */
[--C-:B------:R-:W-:Y:S02]  /*0220*/  SHF.R.U32.HI R14, RZ, 0x18, R13.reuse ;  /* 0x00000018ff0e7819 */ /* 0x100fe4000001160d */
[----:B------:R-:W-:-:S02]  /*0230*/  LEA.HI.X R9, R12, UR7, R13, 0x2, P1 ;  /* 0x000000070c097c11 */ /* 0x000fc400088f140d */
[----:B-----5:R-:W-:Y:S02]  /*0240*/  SHF.R.U32.HI R20, RZ, 0x18, R11 ;  /* 0x00000018ff147819 */ /* 0x020fe4000001160b */
[----:B------:R-:W-:Y:S02]  /*0250*/  IADD3 R12, P2, R4, R7, RZ ;  /* 0x00000007040c7210 */ /* 0x000fe40007f5e0ff */
[----:B------:R-:W-:Y:S02]  /*0260*/  SHF.R.S32.HI R13, RZ, 0x18, R6 ;  /* 0x00000018ff0d7819 */ /* 0x000fe40000011406 */
[----:B------:R-:W-:Y:S01]  /*0270*/  LOP3.LUT R14, R14, 0x80, RZ, 0xc0, !PT ;  /* 0x000000800e0e7812 */ /* 0x000fe200078ec0ff */
[----:B------:R-:W-:Y:S01]  /*0280*/  IMAD.X R17, RZ, RZ, R5, P2 ;  /* 0x000000ffff117224 */ /* 0x000fe200010e0605 */
[----:B------:R-:W-:Y:S01]  /*0290*/  LEA R7, P0, R10, UR6, 0x2 ;  /* 0x000000060a077c11 */ /* 0x000fe2000f8010ff */
[----:B------:R-:W0:Y:S01]  /*02a0*/  LDC.64 R4, c[0x0][0x228] ;  /* 0x00008a00ff047b82 */ /* 0x000e220000000a00 */
[----:B------:R-:W-:-:S02]  /*02b0*/  LOP3.LUT R20, R20, 0x80, RZ, 0xc0, !PT ;  /* 0x0000008014147812 */ /* 0x000fc400078ec0ff */
[----:B------:R-:W-:Y:S02]  /*02c0*/  SGXT R13, R13, 0x1 ;  /* 0x000000010d0d781a */ /* 0x000fe40000000200 */
[----:B------:R-:W-:Y:S02]  /*02d0*/  IADD3 R14, P1, R14, R19, RZ ;  /* 0x000000130e0e7210 */ /* 0x000fe40007f3e0ff */
[----:B------:R-:W-:Y:S02]  /*02e0*/  LEA.HI.X R10, R10, UR7, R11, 0x2, P0 ;  /* 0x000000070a0a7c11 */ /* 0x000fe400080f140b */
[----:B------:R-:W-:Y:S01]  /*02f0*/  IADD3 R20, P0, R20, R7, RZ ;  /* 0x0000000714147210 */ /* 0x000fe20007f1e0ff */
[----:B------:R-:W-:Y:S01]  /*0300*/  IMAD.X R21, RZ, RZ, R9, P1 ;  /* 0x000000ffff157224 */ /* 0x000fe200008e0609 */
[----:B------:R-:W-:Y:S01]  /*0310*/  SHF.L.U32 R19, R8, 0x7, RZ ;  /* 0x0000000708137819 */ /* 0x000fe200000006ff */
[----:B------:R-:W1:Y:S01]  /*0320*/  LDC.64 R6, c[0x0][0x238] ;  /* 0x00008e00ff067b82 */ /* 0x000e620000000a00 */
[----:B------:R-:W-:-:S02]  /*0330*/  LEA.HI R13, R13, R0, RZ, 0xc ;  /* 0x000000000d0d7211 */ /* 0x000fc400078f60ff */
[----:B------:R-:W-:Y:S01]  /*0340*/  SHF.L.U64.HI R11, R8, 0x7, R15 ;  /* 0x00000007080b7819 */ /* 0x000fe2000001020f */
[C---:B------:R-:W-:Y:S01]  /*0350*/  IMAD.SHL.U32 R15, R12.reuse, 0x80, RZ ;  /* 0x000000800c0f7824 */ /* 0x040fe200078e00ff */
[----:B------:R-:W-:Y:S02]  /*0360*/  SHF.L.U64.HI R18, R12, 0x7, R17 ;  /* 0x000000070c127819 */ /* 0x000fe40000010211 */
[----:B------:R-:W-:Y:S02]  /*0370*/  IADD3.X R9, RZ, R10, RZ, P0, !PT ;  /* 0x0000000aff097210 */ /* 0x000fe400007fe4ff */
[----:B------:R-:W-:Y:S02]  /*0380*/  IADD3 R16, P1, R19, R14, RZ ;  /* 0x0000000e13107210 */ /* 0x000fe40007f3e0ff */
[----:B------:R-:W-:Y:S01]  /*0390*/  IADD3 R12, P2, R20, R19, RZ ;  /* 0x00000013140c7210 */ /* 0x000fe20007f5e0ff */
[----:B0-----:R-:W2:Y:S01]  /*03a0*/  LDG.E R4, desc[UR4][R4.64] ;  /* 0x0000000404047981 */ /* 0x001ea2000c1e1900 */
[----:B------:R-:W-:Y:S01]  /*03b0*/  SHF.R.S32.HI R10, RZ, 0xc, R13 ;  /* 0x0000000cff0a7819 */ /* 0x000fe2000001140d */
[----:B------:R-:W-:Y:S01]  /*03c0*/  IMAD.X R17, R11, 0x1, R21, P1 ;  /* 0x000000010b117824 */ /* 0x000fe200008e0615 */
[----:B------:R-:W-:Y:S01]  /*03d0*/  IADD3 R14, P3, R15, R14, RZ ;  /* 0x0000000e0f0e7210 */ /* 0x000fe20007f7e0ff */
[----:B------:R-:W-:Y:S01]  /*03e0*/  IMAD.X R13, R9, 0x1, R11, P2 ;  /* 0x00000001090d7824 */ /* 0x000fe200010e060b */
[----:B------:R-:W-:Y:S01]  /*03f0*/  IADD3 R8, P4, R15, R20, RZ ;  /* 0x000000140f087210 */ /* 0x000fe20007f9e0ff */
[----:B------:R-:W-:Y:S01]  /*0400*/  IMAD.SHL.U32 R19, R10, 0x400, RZ ;  /* 0x000004000a137824 */ /* 0x000fe200078e00ff */
[----:B------:R-:W-:Y:S01]  /*0410*/  IADD3.X R15, R18, R21, RZ, P3, !PT ;  /* 0x00000015120f7210 */ /* 0x000fe20001ffe4ff */
[----:B------:R-:W0:Y:S01]  /*0420*/  LDC.64 R10, c[0x0][0x248] ;  /* 0x00009200ff0a7b82 */ /* 0x000e220000000a00 */
[----:B------:R-:W-:Y:S01]  /*0430*/  IADD3.X R9, R18, R9, RZ, P4, !PT ;  /* 0x0000000912097210 */ /* 0x000fe200027fe4ff */
[----:B------:R-:W-:-:S04]  /*0440*/  IMAD.WIDE R16, R19, 0x4, R16 ;  /* 0x0000000413107825 */ /* 0x000fc800078e0210 */
[C---:B------:R-:W-:Y:S02]  /*0450*/  IMAD.WIDE R14, R19.reuse, 0x4, R14 ;  /* 0x00000004130e7825 */ /* 0x040fe400078e020e */
[----:B------:R-:W2:Y:S02]  /*0460*/  LDG.E.EL R17, desc[UR4][R16.64] ;  /* 0x0000000410117981 */ /* 0x000ea4000c2e1900 */
[C---:B------:R-:W-:Y:S02]  /*0470*/  IMAD.WIDE R12, R19.reuse, 0x4, R12 ;  /* 0x00000004130c7825 */ /* 0x040fe400078e020c */
[----:B------:R-:W3:Y:S02]  /*0480*/  LDG.E.EL R15, desc[UR4][R14.64] ;  /* 0x000000040e0f7981 */ /* 0x000ee4000c2e1900 */
[----:B------:R-:W-:Y:S02]  /*0490*/  IMAD.WIDE R8, R19, 0x4, R8 ;  /* 0x0000000413087825 */ /* 0x000fe400078e0208 */
[----:B------:R4:W5:Y:S02]  /*04a0*/  LDG.E.EL R13, desc[UR4][R12.64] ;  /* 0x000000040c0d7981 */ /* 0x000964000c2e1900 */
[----:B-1----:R-:W-:-:S02]  /*04b0*/  IMAD.WIDE R6, R3, 0x4, R6 ;  /* 0x0000000403067825 */ /* 0x002fc400078e0206 */
[----:B------:R-:W5:Y:S04]  /*04c0*/  LDG.E.EL R9, desc[UR4][R8.64] ;  /* 0x0000000408097981 */ /* 0x000f68000c2e1900 */
[----:B------:R-:W5:Y:S01]  /*04d0*/  LDG.E.EL R6, desc[UR4][R6.64] ;  /* 0x0000000406067981 */ /* 0x000f62000c2e1900 */
[----:B0-----:R-:W-:-:S05]  /*04e0*/  IMAD.WIDE R10, R2, 0x4, R10 ;  /* 0x00000004020a7825 */ /* 0x001fca00078e020a */
[----:B------:R-:W5:Y:S01]  /*04f0*/  LDG.E.EL R2, desc[UR4][R10.64] ;  /* 0x000000040a027981 */ /* 0x000f62000c2e1900 */
[----:B----4-:R-:W-:Y:S01]  /*0500*/  HFMA2.MMA R12, -RZ, RZ, 1.625, 0 ;  /* 0x3e800000ff0c7435 */ /* 0x010fe200000001ff */
[C---:B--2---:R-:W-:Y:S01]  /*0510*/  FADD R3, R4.reuse, R17 ;  /* 0x0000001104037221 */ /* 0x044fe20000000000 */
[C---:B---3--:R-:W-:Y:S01]  /*0520*/  FADD R19, R4.reuse, R15 ;  /* 0x0000000f04137221 */ /* 0x048fe20000000000 */
[C---:B-----5:R-:W-:Y:S01]  /*0530*/  FADD R16, R4.reuse, R13 ;  /* 0x0000000d04107221 */ /* 0x060fe20000000000 */
[----:B------:R-:W-:-:S03]  /*0540*/  FADD R4, R4, R9 ;  /* 0x0000000904047221 */ /* 0x000fc60000000000 */
[----:B------:R-:W-:Y:S01]  /*0550*/  FADD R16, -R3, R16 ;  /* 0x0000001003107221 */ /* 0x000fe20000000100 */
[----:B------:R-:W0:Y:S01]  /*0560*/  LDC.64 R8, c[0x0][0x258] ;  /* 0x00009600ff087b82 */ /* 0x000e220000000a00 */
[----:B------:R-:W-:Y:S02]  /*0570*/  FADD R4, -R19, R4 ;  /* 0x0000000413047221 */ /* 0x000fe40000000100 */
[C---:B------:R-:W-:Y:S02]  /*0580*/  FFMA R3, R6.reuse, R16, R3 ;  /* 0x0000001006037223 */ /* 0x040fe40000000003 */
[----:B------:R-:W-:-:S03]  /*0590*/  FFMA R4, R6, R4, R19 ;  /* 0x0000000406047223 */ /* 0x000fc60000000013 */
[----:B------:R-:W1:Y:S01]  /*05a0*/  LDC.64 R6, c[0x0][0x250] ;  /* 0x00009400ff067b82 */ /* 0x000e620000000a00 */
[----:B------:R-:W-:-:S04]  /*05b0*/  FADD R13, -R3, R4 ;  /* 0x00000004030d7221 */ /* 0x000fc80000000100 */
[----:B------:R-:W-:-:S04]  /*05c0*/  FFMA R4, R2, R13, R3 ;  /* 0x0000000d02047223 */ /* 0x000fc80000000003 */
[----:B------:R-:W-:-:S04]  /*05d0*/  FADD R4, RZ, -R4 ;  /* 0x80000004ff047221 */ /* 0x000fc80000000000 */
[----:B------:R-:W-:-:S05]  /*05e0*/  FMUL R10, R4, 1.4426950216293334961 ;  /* 0x3fb8aa3b040a7820 */ /* 0x000fca0000400000 */
[----:B------:R-:W-:-:S13]  /*05f0*/  FSETP.GEU.AND P0, PT, R10, -126, PT ;  /* 0xc2fc00000a00780b */ /* 0x000fda0003f0e000 */
[----:B------:R-:W-:-:S04]  /*0600*/  @!P0 FMUL R10, R10, 0.5 ;  /* 0x3f0000000a0a8820 */ /* 0x000fc80000400000 */
[----:B------:R-:W2:Y:S02]  /*0610*/  MUFU.EX2 R4, R10 ;  /* 0x0000000a00047308 */ /* 0x000ea40000000800 */
[----:B--2---:R-:W-:-:S04]  /*0620*/  @!P0 FMUL R4, R4, R4 ;  /* 0x0000000404048220 */ /* 0x004fc80000400000 */
[----:B------:R-:W-:Y:S02]  /*0630*/  FADD R11, R4, 1 ;  /* 0x3f800000040b7421 */ /* 0x000fe40000000000 */
[----:B------:R-:W2:Y:S03]  /*0640*/  LDC.64 R4, c[0x0][0x260] ;  /* 0x00009800ff047b82 */ /* 0x000ea60000000a00 */
[----:B------:R-:W-:-:S13]  /*0650*/  FSETP.GT.AND P0, PT, R11, 8.50705917302346158658e+37, PT ;  /* 0x7e8000000b00780b */ /* 0x000fda0003f04000 */
[----:B------:R-:W-:-:S06]  /*0660*/  @P0 FMUL R11, R11, 0.25 ;  /* 0x3e8000000b0b0820 */ /* 0x000fcc0000400000 */
[----:B------:R-:W3:Y:S01]  /*0670*/  MUFU.RCP R11, R11 ;  /* 0x0000000b000b7308 */ /* 0x000ee20000001000 */
[----:B------:R-:W-:Y:S01]  /*0680*/  FSEL R12, R12, 1, P0 ;  /* 0x3f8000000c0c7808 */ /* 0x000fe20000000000 */
[----:B-1----:R-:W-:-:S04]  /*0690*/  IMAD.WIDE R6, R0, 0x4, R6 ;  /* 0x0000000400067825 */ /* 0x002fc800078e0206 */
[----:B------:R-:W-:Y:S01]  /*06a0*/  FMUL R13, R2, R13 ;  /* 0x0000000d020d7220 */ /* 0x000fe20000400000 */
[C---:B0-----:R-:W-:Y:S01]  /*06b0*/  IMAD.WIDE R8, R0.reuse, 0x4, R8 ;  /* 0x0000000400087825 */ /* 0x041fe200078e0208 */
[----:B------:R-:W-:Y:S03]  /*06c0*/  STG.E desc[UR4][R6.64], R3 ;  /* 0x0000000306007986 */ /* 0x000fe6000c101904 */
[----:B--2---:R-:W-:Y:S01]  /*06d0*/  IMAD.WIDE R4, R0, 0x4, R4 ;  /* 0x0000000400047825 */ /* 0x004fe200078e0204 */
[----:B------:R-:W-:Y:S03]  /*06e0*/  STG.E desc[UR4][R8.64], R13 ;  /* 0x0000000d08007986 */ /* 0x000fe6000c101904 */
[----:B---3--:R-:W-:-:S05]  /*06f0*/  FMUL R15, R11, R12 ;  /* 0x0000000c0b0f7220 */ /* 0x008fca0000400000 */
[----:B------:R-:W-:Y:S01]  /*0700*/  STG.E desc[UR4][R4.64], R15 ;  /* 0x0000000f04007986 */ /* 0x000fe2000c101904 */
[----:B------:R-:W-:Y:S05]  /*0710*/  EXIT ;  /* 0x000000000000794d */ /* 0x000fea0003800000 */
.L_x_0:
[----:B------:R-:W-:-:S00]  /*0720*/  BRA `(.L_x_0) ;  /* 0xfffffffc00fc7947 */ /* 0x000fc0000383ffff */
[----:B------:R-:W-:-:S00]  /*0730*/  NOP ;  /* 0x0000000000007918 */ /* 0x000fc00000000000 */
        /* <DEDUP_REMOVED lines=12> */
.L_x_1:


//--------------------- .nv.constant0.triton_poi_fused__unsafe_index_add_convolution_mul_sigmoid_sub_67 --------------------------
	.section	.nv.constant0.triton_poi_fused__unsafe_index_add_convolution_mul_sigmoid_sub_67,"a",@progbits
	.sectionflags	@""
	.align	4
.nv.constant0.triton_poi_fused__unsafe_index_add_convolution_mul_sigmoid_sub_67:
	.zero		620
